	.headerflags	@"EF_CUDA_TEXMODE_UNIFIED EF_CUDA_64BIT_ADDRESS EF_CUDA_ACCELERATORS EF_CUDA_SM90 EF_CUDA_VIRTUAL_SM(EF_CUDA_SM90)"
	.elftype	@"ET_EXEC"


//--------------------- .nv.info                  --------------------------
	.section	.nv.info,"",@"SHT_CUDA_INFO"
	.align	4


	//----- nvinfo : EIATTR_REGCOUNT
	.align		4
        /*0000*/ 	.byte	0x04, 0x2f
        /*0002*/ 	.short	(.L_1 - .L_0)
	.align		4
.L_0:
        /*0004*/ 	.word	index@(triton_poi_fused_convolution_26)
        /*0008*/ 	.word	0x00000012


	//----- nvinfo : EIATTR_MIN_STACK_SIZE
	.align		4
.L_1:
        /*000c*/ 	.byte	0x04, 0x12
        /*000e*/ 	.short	(.L_3 - .L_2)
	.align		4
.L_2:
        /*0010*/ 	.word	index@(triton_poi_fused_convolution_26)
        /*0014*/ 	.word	0x00000000


	//----- nvinfo : EIATTR_FRAME_SIZE
	.align		4
.L_3:
        /*0018*/ 	.byte	0x04, 0x11
        /*001a*/ 	.short	(.L_5 - .L_4)
	.align		4
.L_4:
        /*001c*/ 	.word	index@(triton_poi_fused_convolution_26)
        /*0020*/ 	.word	0x00000000


	//----- nvinfo : EIATTR_MIN_STACK_SIZE
	.align		4
.L_5:
        /*0024*/ 	.byte	0x04, 0x12
        /*0026*/ 	.short	(.L_7 - .L_6)
	.align		4
.L_6:
        /*0028*/ 	.word	index@(triton_poi_fused_convolution_26)
        /*002c*/ 	.word	0x00000000
.L_7:


//--------------------- .nv.info.triton_poi_fused_convolution_26 --------------------------
	.section	.nv.info.triton_poi_fused_convolution_26,"",@"SHT_CUDA_INFO"
	.sectionflags	@""
	.align	4


	//----- nvinfo : EIATTR_CUDA_API_VERSION
	.align		4
        /*0000*/ 	.byte	0x04, 0x37
        /*0002*/ 	.short	(.L_9 - .L_8)
.L_8:
        /*0004*/ 	.word	0x0000007c


	//----- nvinfo : EIATTR_KPARAM_INFO
	.align		4
.L_9:
        /*0008*/ 	.byte	0x04, 0x17
        /*000a*/ 	.short	(.L_11 - .L_10)
.L_10:
        /*000c*/ 	.word	0x00000000
        /*0010*/ 	.short	0x0004
        /*0012*/ 	.short	0x001c
        /*0014*/ 	.byte	0x00, 0xf0, 0x11, 0x00


	//----- nvinfo : EIATTR_KPARAM_INFO
	.align		4
.L_11:
        /*0018*/ 	.byte	0x04, 0x17
        /*001a*/ 	.short	(.L_13 - .L_12)
.L_12:
        /*001c*/ 	.word	0x00000000
        /*0020*/ 	.short	0x0003
        /*0022*/ 	.short	0x0018
        /*0024*/ 	.byte	0x00, 0xf0, 0x11, 0x00


	//----- nvinfo : EIATTR_KPARAM_INFO
	.align		4
.L_13:
        /*0028*/ 	.byte	0x04, 0x17
        /*002a*/ 	.short	(.L_15 - .L_14)
.L_14:
        /*002c*/ 	.word	0x00000000
        /*0030*/ 	.short	0x0002
        /*0032*/ 	.short	0x0010
        /*0034*/ 	.byte	0x00, 0xf4, 0x21, 0x00


	//----- nvinfo : EIATTR_KPARAM_INFO
	.align		4
.L_15:
        /*0038*/ 	.byte	0x04, 0x17
        /*003a*/ 	.short	(.L_17 - .L_16)
.L_16:
        /*003c*/ 	.word	0x00000000
        /*0040*/ 	.short	0x0001
        /*0042*/ 	.short	0x0008
        /*0044*/ 	.byte	0x00, 0xf4, 0x21, 0x00


	//----- nvinfo : EIATTR_KPARAM_INFO
	.align		4
.L_17:
        /*0048*/ 	.byte	0x04, 0x17
        /*004a*/ 	.short	(.L_19 - .L_18)
.L_18:
        /*004c*/ 	.word	0x00000000
        /*0050*/ 	.short	0x0000
        /*0052*/ 	.short	0x0000
        /*0054*/ 	.byte	0x00, 0xf4, 0x21, 0x00


	//----- nvinfo : EIATTR_SPARSE_MMA_MASK
	.align		4
.L_19:
        /*0058*/ 	.byte	0x03, 0x50
        /*005a*/ 	.short	0x0000


	//----- nvinfo : EIATTR_MAXREG_COUNT
	.align		4
        /*005c*/ 	.byte	0x03, 0x1b
        /*005e*/ 	.short	0x00ff


	//----- nvinfo : EIATTR_EXIT_INSTR_OFFSETS
	.align		4
        /*0060*/ 	.byte	0x04, 0x1c
        /*0062*/ 	.short	(.L_21 - .L_20)


	//   ....[0]....
.L_20:
        /*0064*/ 	.word	0x00000390


	//   ....[1]....
        /*0068*/ 	.word	0x00000400


	//----- nvinfo : EIATTR_REQNTID
	.align		4
.L_21:
        /*006c*/ 	.byte	0x04, 0x10
        /*006e*/ 	.short	(.L_23 - .L_22)
.L_22:
        /*0070*/ 	.word	0x00000080
        /*0074*/ 	.word	0x00000001
        /*0078*/ 	.word	0x00000001


	//----- nvinfo : EIATTR_CBANK_PARAM_SIZE
	.align		4
.L_23:
        /*007c*/ 	.byte	0x03, 0x19
        /*007e*/ 	.short	0x0020


	//----- nvinfo : EIATTR_PARAM_CBANK
	.align		4
        /*0080*/ 	.byte	0x04, 0x0a
        /*0082*/ 	.short	(.L_25 - .L_24)
	.align		4
.L_24:
        /*0084*/ 	.word	index@(.nv.constant0.triton_poi_fused_convolution_26)
        /*0088*/ 	.short	0x0210
        /*008a*/ 	.short	0x0020


	//----- nvinfo : EIATTR_SW_WAR
	.align		4
.L_25:
        /*008c*/ 	.byte	0x04, 0x36
        /*008e*/ 	.short	(.L_27 - .L_26)
.L_26:
        /*0090*/ 	.word	0x00000008
.L_27:


//--------------------- .nv.callgraph             --------------------------
	.section	.nv.callgraph,"",@"SHT_CUDA_CALLGRAPH"
	.align	4
	.sectionentsize	8
	.align		4
        /*0000*/ 	.word	0x00000000
	.align		4
        /*0004*/ 	.word	0xffffffff
	.align		4
        /*0008*/ 	.word	0x00000000
	.align		4
        /*000c*/ 	.word	0xfffffffe
	.align		4
        /*0010*/ 	.word	0x00000000
	.align		4
        /*0014*/ 	.word	0xfffffffd
	.align		4
        /*0018*/ 	.word	0x00000000
	.align		4
        /*001c*/ 	.word	0xfffffffc


//--------------------- .text.triton_poi_fused_convolution_26 --------------------------
	.section	.text.triton_poi_fused_convolution_26,"ax",@progbits
	.sectionflags	@"SHF_BARRIERS=1"
	.align	128
        .global         triton_poi_fused_convolution_26
        .type           triton_poi_fused_convolution_26,@function
        .size           triton_poi_fused_convolution_26,(.L_x_1 - triton_poi_fused_convolution_26)
        .other          triton_poi_fused_convolution_26,@"STO_CUDA_ENTRY STV_DEFAULT"
triton_poi_fused_convolution_26:
.text.triton_poi_fused_convolution_26:
[----:B------:R-:W0:Y:S02]  /*0000*/  LDC R1, c[0x0][0x28] ;  /* 0x00000a00ff017b82 */ /* 0x000e240000000800 */
[----:B------:R-:W1:Y:S01]  /*0010*/  S2R R0, SR_TID.X ;  /* 0x0000000000007919 */ /* 0x000e620000002100 */
[----:B------:R-:W2:Y:S01]  /*0020*/  S2UR UR4, SR_CTAID.Y ;  /* 0x00000000000479c3 */ /* 0x000ea20000002600 */
[----:B------:R-:W-:-:S07]  /*0030*/  ULDC.64 UR8, c[0x0][0x208] ;  /* 0x0000820000087ab9 */ /* 0x000fce0000000a00 */
[----:B------:R-:W3:Y:S08]  /*0040*/  S2UR UR5, SR_CTAID.X ;  /* 0x00000000000579c3 */ /* 0x000ef00000002500 */
[----:B------:R-:W4:Y:S01]  /*0050*/  LDC.64 R4, c[0x0][0x210] ;  /* 0x00008400ff047b82 */ /* 0x000f220000000a00 */
[----:B--2---:R-:W-:-:S07]  /*0060*/  USHF.L.U32 UR4, UR4, 0x4, URZ ;  /* 0x0000000404047899 */ /* 0x004fce000800063f */
[----:B------:R-:W2:Y:S01]  /*0070*/  LDC.64 R2, c[0x0][0x218] ;  /* 0x00008600ff027b82 */ /* 0x000ea20000000a00 */
[----:B-1----:R-:W-:Y:S01]  /*0080*/  IMAD.SHL.U32 R7, R0, 0x2, RZ ;  /* 0x0000000200077824 */ /* 0x002fe200078e00ff */
[----:B------:R-:W-:Y:S01]  /*0090*/  SHF.R.U32.HI R6, RZ, 0x3, R0 ;  /* 0x00000003ff067819 */ /* 0x000fe20000011600 */
[----:B---3--:R-:W-:-:S03]  /*00a0*/  USHF.L.U32 UR5, UR5, 0x4, URZ ;  /* 0x0000000405057899 */ /* 0x008fc6000800063f */
[----:B------:R-:W-:Y:S02]  /*00b0*/  LOP3.LUT R7, R7, 0xe, RZ, 0xc0, !PT ;  /* 0x0000000e07077812 */ /* 0x000fe400078ec0ff */
[----:B------:R-:W-:Y:S02]  /*00c0*/  SGXT.U32 R6, R6, 0x4 ;  /* 0x000000040606781a */ /* 0x000fe40000000000 */
[----:B------:R-:W-:-:S04]  /*00d0*/  LOP3.LUT R8, R7, UR4, RZ, 0xfc, !PT ;  /* 0x0000000407087c12 */ /* 0x000fc8000f8efcff */
[----:B------:R-:W-:Y:S02]  /*00e0*/  SHF.R.S32.HI R9, RZ, 0x1f, R8 ;  /* 0x0000001fff097819 */ /* 0x000fe40000011408 */
[----:B------:R-:W-:Y:S02]  /*00f0*/  ISETP.GE.AND P1, PT, R8, 0x10, PT ;  /* 0x000000100800780c */ /* 0x000fe40003f26270 */
[----:B------:R-:W-:Y:S02]  /*0100*/  LEA.HI R10, R9, R8, RZ, 0x2 ;  /* 0x00000008090a7211 */ /* 0x000fe400078f10ff */
[----:B------:R-:W-:Y:S02]  /*0110*/  LOP3.LUT R9, R6, UR5, RZ, 0xfc, !PT ;  /* 0x0000000506097c12 */ /* 0x000fe4000f8efcff */
[C---:B------:R-:W-:Y:S01]  /*0120*/  LOP3.LUT R11, R10.reuse, 0xfffffffc, RZ, 0xc0, !PT ;  /* 0xfffffffc0a0b7812 */ /* 0x040fe200078ec0ff */
[----:B------:R-:W-:Y:S01]  /*0130*/  IMAD.SHL.U32 R10, R10, 0x100, RZ ;  /* 0x000001000a0a7824 */ /* 0x000fe200078e00ff */
[----:B------:R-:W-:-:S03]  /*0140*/  ISETP.GE.AND P0, PT, R9, 0x100, PT ;  /* 0x000001000900780c */ /* 0x000fc60003f06270 */
[----:B------:R-:W-:Y:S01]  /*0150*/  IMAD.IADD R11, R8, 0x1, -R11 ;  /* 0x00000001080b7824 */ /* 0x000fe200078e0a0b */
[----:B------:R-:W-:Y:S02]  /*0160*/  LOP3.LUT R13, R10, 0xfffffc00, RZ, 0xc0, !PT ;  /* 0xfffffc000a0d7812 */ /* 0x000fe400078ec0ff */
[----:B------:R-:W-:Y:S01]  /*0170*/  ISETP.LT.AND P0, PT, R8, 0x10, !P0 ;  /* 0x000000100800780c */ /* 0x000fe20004701270 */
[----:B------:R-:W-:-:S04]  /*0180*/  IMAD R10, R9, 0x4, R11 ;  /* 0x00000004090a7824 */ /* 0x000fc800078e020b */
[----:B------:R-:W-:Y:S02]  /*0190*/  IMAD.IADD R9, R10, 0x1, R13 ;  /* 0x000000010a097824 */ /* 0x000fe400078e020d */
[----:B--2---:R-:W-:Y:S01]  /*01a0*/  IMAD.WIDE R10, R11, 0x4, R2 ;  /* 0x000000040b0a7825 */ /* 0x004fe200078e0202 */
[----:B------:R-:W-:-:S03]  /*01b0*/  CS2R R2, SRZ ;  /* 0x0000000000027805 */ /* 0x000fc6000001ff00 */
[----:B----4-:R-:W-:Y:S01]  /*01c0*/  IMAD.WIDE R8, R9, 0x4, R4 ;  /* 0x0000000409087825 */ /* 0x010fe200078e0204 */
[----:B------:R-:W-:-:S04]  /*01d0*/  CS2R R4, SRZ ;  /* 0x0000000000047805 */ /* 0x000fc8000001ff00 */
[----:B------:R1:W2:Y:S04]  /*01e0*/  @P0 LDG.E.EL.64 R2, desc[UR8][R8.64] ;  /* 0x0000000808020981 */ /* 0x0002a8000c2e1b00 */
[----:B------:R-:W2:Y:S01]  /*01f0*/  @!P1 LDG.E.EL.64 R4, desc[UR8][R10.64] ;  /* 0x000000080a049981 */ /* 0x000ea2000c2e1b00 */
[----:B------:R-:W3:Y:S01]  /*0200*/  S2UR UR7, SR_CgaCtaId ;  /* 0x00000000000779c3 */ /* 0x000ee20000008800 */
[----:B------:R-:W-:Y:S01]  /*0210*/  IMAD.SHL.U32 R12, R0, 0x20, RZ ;  /* 0x00000020000c7824 */ /* 0x000fe200078e00ff */
[----:B------:R-:W-:-:S04]  /*0220*/  UMOV UR6, 0x400 ;  /* 0x0000040000067882 */ /* 0x000fc80000000000 */
[----:B------:R-:W-:-:S04]  /*0230*/  LOP3.LUT R13, R12, 0xe0, RZ, 0xc0, !PT ;  /* 0x000000e00c0d7812 */ /* 0x000fc800078ec0ff */
[C---:B------:R-:W-:Y:S02]  /*0240*/  LOP3.LUT R14, R13.reuse, 0x10, RZ, 0xfc, !PT ;  /* 0x000000100d0e7812 */ /* 0x040fe400078efcff */
[----:B------:R-:W-:Y:S01]  /*0250*/  LOP3.LUT R12, R13, R6, RZ, 0xfc, !PT ;  /* 0x000000060d0c7212 */ /* 0x000fe200078efcff */
[----:B---3--:R-:W-:-:S06]  /*0260*/  UPRMT UR6, UR7, 0x654, UR6 ;  /* 0x0000065407067896 */ /* 0x008fcc0008000006 */
[----:B------:R-:W-:Y:S02]  /*0270*/  LEA.HI R13, R13, UR6, RZ, 0x1e ;  /* 0x000000060d0d7c11 */ /* 0x000fe4000f8ff0ff */
[----:B------:R-:W-:-:S03]  /*0280*/  LEA.HI R15, R14, UR6, RZ, 0x1e ;  /* 0x000000060e0f7c11 */ /* 0x000fc6000f8ff0ff */
[C---:B------:R-:W-:Y:S02]  /*0290*/  IMAD R13, R12.reuse, 0x4, R13 ;  /* 0x000000040c0d7824 */ /* 0x040fe400078e020d */
[----:B------:R-:W-:Y:S01]  /*02a0*/  IMAD R12, R12, 0x4, R15 ;  /* 0x000000040c0c7824 */ /* 0x000fe200078e020f */
[----:B------:R-:W-:Y:S02]  /*02b0*/  LOP3.LUT R7, R7, UR5, RZ, 0xfc, !PT ;  /* 0x0000000507077c12 */ /* 0x000fe4000f8efcff */
[----:B------:R-:W-:Y:S02]  /*02c0*/  LOP3.LUT R6, R6, UR4, RZ, 0xfc, !PT ;  /* 0x0000000406067c12 */ /* 0x000fe4000f8efcff */
[----:B------:R-:W-:Y:S02]  /*02d0*/  ISETP.GE.AND P0, PT, R7, 0x100, PT ;  /* 0x000001000700780c */ /* 0x000fe40003f06270 */
[----:B-1----:R-:W-:Y:S02]  /*02e0*/  SHF.R.U32.HI R8, RZ, 0x1, R0 ;  /* 0x00000001ff087819 */ /* 0x002fe40000011600 */
[----:B------:R-:W-:Y:S01]  /*02f0*/  ISETP.LT.AND P0, PT, R6, 0x10, !P0 ;  /* 0x000000100600780c */ /* 0x000fe20004701270 */
[----:B------:R-:W-:Y:S01]  /*0300*/  IMAD.SHL.U32 R0, R0, 0x8, RZ ;  /* 0x0000000800007824 */ /* 0x000fe200078e00ff */
[----:B------:R-:W-:-:S04]  /*0310*/  LOP3.LUT R8, R8, 0x3c, RZ, 0xc0, !PT ;  /* 0x0000003c08087812 */ /* 0x000fc800078ec0ff */
[----:B------:R-:W-:-:S04]  /*0320*/  LOP3.LUT R9, R0, 0x3f8, RZ, 0xc0, !PT ;  /* 0x000003f800097812 */ /* 0x000fc800078ec0ff */
[----:B------:R-:W-:Y:S01]  /*0330*/  IADD3 R8, R9, UR6, R8 ;  /* 0x0000000609087c10 */ /* 0x000fe2000fffe008 */
[----:B--2---:R-:W-:Y:S01]  /*0340*/  FADD R2, R4, R2 ;  /* 0x0000000204027221 */ /* 0x004fe20000000000 */
[----:B------:R-:W-:-:S04]  /*0350*/  FADD R3, R5, R3 ;  /* 0x0000000305037221 */ /* 0x000fc80000000000 */
[----:B------:R1:W-:Y:S04]  /*0360*/  STS [R13], R2 ;  /* 0x000000020d007388 */ /* 0x0003e80000000800 */
[----:B------:R1:W-:Y:S01]  /*0370*/  STS [R12+0x40], R3 ;  /* 0x000040030c007388 */ /* 0x0003e20000000800 */
[----:B------:R-:W-:Y:S06]  /*0380*/  BAR.SYNC.DEFER_BLOCKING 0x0 ;  /* 0x0000000000007b1d */ /* 0x000fec0000010000 */
[----:B-1----:R-:W-:Y:S05]  /*0390*/  @!P0 EXIT ;  /* 0x000000000000894d */ /* 0x002fea0003800000 */
[----:B------:R-:W-:Y:S01]  /*03a0*/  LDS R4, [R8] ;  /* 0x0000000008047984 */ /* 0x000fe20000000800 */
[----:B------:R-:W0:Y:S01]  /*03b0*/  LDC.64 R2, c[0x0][0x220] ;  /* 0x00008800ff027b82 */ /* 0x000e220000000a00 */
[----:B------:R-:W-:Y:S02]  /*03c0*/  IMAD R7, R6, 0x100, R7 ;  /* 0x0000010006077824 */ /* 0x000fe400078e0207 */
[----:B------:R-:W1:Y:S02]  /*03d0*/  LDS R5, [R8+0x4] ;  /* 0x0000040008057984 */ /* 0x000e640000000800 */
[----:B0-----:R-:W-:-:S05]  /*03e0*/  IMAD.WIDE R2, R7, 0x4, R2 ;  /* 0x0000000407027825 */ /* 0x001fca00078e0202 */
[----:B-1----:R-:W-:Y:S01]  /*03f0*/  STG.E.64 desc[UR8][R2.64], R4 ;  /* 0x0000000402007986 */ /* 0x002fe2000c101b08 */
[----:B------:R-:W-:Y:S05]  /*0400*/  EXIT ;  /* 0x000000000000794d */ /* 0x000fea0003800000 */
.L_x_0:
[----:B------:R-:W-:-:S00]  /*0410*/  BRA `(.L_x_0) ;  /* 0xfffffffc00fc7947 */ /* 0x000fc0000383ffff */
[----:B------:R-:W-:-:S00]  /*0420*/  NOP ;  /* 0x0000000000007918 */ /* 0x000fc00000000000 */
        /* <DEDUP_REMOVED lines=13> */
.L_x_1:


//--------------------- .nv.shared.triton_poi_fused_convolution_26 --------------------------
	.section	.nv.shared.triton_poi_fused_convolution_26,"aw",@nobits
	.sectionflags	@""
	.align	16
	.zero		1024


//--------------------- .nv.constant0.triton_poi_fused_convolution_26 --------------------------
	.section	.nv.constant0.triton_poi_fused_convolution_26,"a",@progbits
	.sectionflags	@""
	.align	4
.nv.constant0.triton_poi_fused_convolution_26:
	.zero		560
